	.headerflags	@"EF_CUDA_TEXMODE_UNIFIED EF_CUDA_64BIT_ADDRESS EF_CUDA_ACCELERATORS EF_CUDA_SM90 EF_CUDA_VIRTUAL_SM(EF_CUDA_SM90)"
	.elftype	@"ET_EXEC"


//--------------------- .nv.info                  --------------------------
	.section	.nv.info,"",@"SHT_CUDA_INFO"
	.align	4


	//----- nvinfo : EIATTR_REGCOUNT
	.align		4
        /*0000*/ 	.byte	0x04, 0x2f
        /*0002*/ 	.short	(.L_3 - .L_2)
	.align		4
.L_2:
        /*0004*/ 	.word	index@(triton_per_fused__weight_norm_interface_1)
        /*0008*/ 	.word	0x00000014


	//----- nvinfo : EIATTR_MIN_STACK_SIZE
	.align		4
.L_3:
        /*000c*/ 	.byte	0x04, 0x12
        /*000e*/ 	.short	(.L_5 - .L_4)
	.align		4
.L_4:
        /*0010*/ 	.word	index@(triton_per_fused__weight_norm_interface_1)
        /*0014*/ 	.word	0x00000000


	//----- nvinfo : EIATTR_FRAME_SIZE
	.align		4
.L_5:
        /*0018*/ 	.byte	0x04, 0x11
        /*001a*/ 	.short	(.L_7 - .L_6)
	.align		4
.L_6:
        /*001c*/ 	.word	index@(triton_per_fused__weight_norm_interface_1)
        /*0020*/ 	.word	0x00000000


	//----- nvinfo : EIATTR_MIN_STACK_SIZE
	.align		4
.L_7:
        /*0024*/ 	.byte	0x04, 0x12
        /*0026*/ 	.short	(.L_9 - .L_8)
	.align		4
.L_8:
        /*0028*/ 	.word	index@(triton_per_fused__weight_norm_interface_1)
        /*002c*/ 	.word	0x00000000
.L_9:


//--------------------- .nv.info.triton_per_fused__weight_norm_interface_1 --------------------------
	.section	.nv.info.triton_per_fused__weight_norm_interface_1,"",@"SHT_CUDA_INFO"
	.sectionflags	@""
	.align	4


	//----- nvinfo : EIATTR_CUDA_API_VERSION
	.align		4
        /*0000*/ 	.byte	0x04, 0x37
        /*0002*/ 	.short	(.L_11 - .L_10)
.L_10:
        /*0004*/ 	.word	0x0000007c


	//----- nvinfo : EIATTR_KPARAM_INFO
	.align		4
.L_11:
        /*0008*/ 	.byte	0x04, 0x17
        /*000a*/ 	.short	(.L_13 - .L_12)
.L_12:
        /*000c*/ 	.word	0x00000000
        /*0010*/ 	.short	0x0005
        /*0012*/ 	.short	0x0024
        /*0014*/ 	.byte	0x00, 0xf0, 0x11, 0x00


	//----- nvinfo : EIATTR_KPARAM_INFO
	.align		4
.L_13:
        /*0018*/ 	.byte	0x04, 0x17
        /*001a*/ 	.short	(.L_15 - .L_14)
.L_14:
        /*001c*/ 	.word	0x00000000
        /*0020*/ 	.short	0x0004
        /*0022*/ 	.short	0x0020
        /*0024*/ 	.byte	0x00, 0xf0, 0x11, 0x00


	//----- nvinfo : EIATTR_KPARAM_INFO
	.align		4
.L_15:
        /*0028*/ 	.byte	0x04, 0x17
        /*002a*/ 	.short	(.L_17 - .L_16)
.L_16:
        /*002c*/ 	.word	0x00000000
        /*0030*/ 	.short	0x0003
        /*0032*/ 	.short	0x0018
        /*0034*/ 	.byte	0x00, 0xf4, 0x21, 0x00


	//----- nvinfo : EIATTR_KPARAM_INFO
	.align		4
.L_17:
        /*0038*/ 	.byte	0x04, 0x17
        /*003a*/ 	.short	(.L_19 - .L_18)
.L_18:
        /*003c*/ 	.word	0x00000000
        /*0040*/ 	.short	0x0002
        /*0042*/ 	.short	0x0010
        /*0044*/ 	.byte	0x00, 0xf4, 0x21, 0x00


	//----- nvinfo : EIATTR_KPARAM_INFO
	.align		4
.L_19:
        /*0048*/ 	.byte	0x04, 0x17
        /*004a*/ 	.short	(.L_21 - .L_20)
.L_20:
        /*004c*/ 	.word	0x00000000
        /*0050*/ 	.short	0x0001
        /*0052*/ 	.short	0x0008
        /*0054*/ 	.byte	0x00, 0xf4, 0x21, 0x00


	//----- nvinfo : EIATTR_KPARAM_INFO
	.align		4
.L_21:
        /*0058*/ 	.byte	0x04, 0x17
        /*005a*/ 	.short	(.L_23 - .L_22)
.L_22:
        /*005c*/ 	.word	0x00000000
        /*0060*/ 	.short	0x0000
        /*0062*/ 	.short	0x0000
        /*0064*/ 	.byte	0x00, 0xf4, 0x21, 0x00


	//----- nvinfo : EIATTR_SPARSE_MMA_MASK
	.align		4
.L_23:
        /*0068*/ 	.byte	0x03, 0x50
        /*006a*/ 	.short	0x0000


	//----- nvinfo : EIATTR_MAXREG_COUNT
	.align		4
        /*006c*/ 	.byte	0x03, 0x1b
        /*006e*/ 	.short	0x00ff


	//----- nvinfo : EIATTR_COOP_GROUP_MASK_REGIDS
	.align		4
        /*0070*/ 	.byte	0x04, 0x29
        /*0072*/ 	.short	(.L_25 - .L_24)


	//   ....[0]....
.L_24:
        /*0074*/ 	.word	0xffffffff


	//   ....[1]....
        /*0078*/ 	.word	0xffffffff


	//   ....[2]....
        /*007c*/ 	.word	0xffffffff


	//   ....[3]....
        /*0080*/ 	.word	0xffffffff


	//   ....[4]....
        /*0084*/ 	.word	0xffffffff


	//   ....[5]....
        /*0088*/ 	.word	0xffffffff


	//----- nvinfo : EIATTR_COOP_GROUP_INSTR_OFFSETS
	.align		4
.L_25:
        /*008c*/ 	.byte	0x04, 0x28
        /*008e*/ 	.short	(.L_27 - .L_26)


	//   ....[0]....
.L_26:
        /*0090*/ 	.word	0x000001a0


	//   ....[1]....
        /*0094*/ 	.word	0x000001c0


	//   ....[2]....
        /*0098*/ 	.word	0x000001e0


	//   ....[3]....
        /*009c*/ 	.word	0x00000200


	//   ....[4]....
        /*00a0*/ 	.word	0x00000230


	//   ....[5]....
        /*00a4*/ 	.word	0x000002e0


	//----- nvinfo : EIATTR_EXIT_INSTR_OFFSETS
	.align		4
.L_27:
        /*00a8*/ 	.byte	0x04, 0x1c
        /*00aa*/ 	.short	(.L_29 - .L_28)


	//   ....[0]....
.L_28:
        /*00ac*/ 	.word	0x00000470


	//   ....[1]....
        /*00b0*/ 	.word	0x00000490


	//----- nvinfo : EIATTR_REQNTID
	.align		4
.L_29:
        /*00b4*/ 	.byte	0x04, 0x10
        /*00b6*/ 	.short	(.L_31 - .L_30)
.L_30:
        /*00b8*/ 	.word	0x00000040
        /*00bc*/ 	.word	0x00000001
        /*00c0*/ 	.word	0x00000001


	//----- nvinfo : EIATTR_CBANK_PARAM_SIZE
	.align		4
.L_31:
        /*00c4*/ 	.byte	0x03, 0x19
        /*00c6*/ 	.short	0x0028


	//----- nvinfo : EIATTR_PARAM_CBANK
	.align		4
        /*00c8*/ 	.byte	0x04, 0x0a
        /*00ca*/ 	.short	(.L_33 - .L_32)
	.align		4
.L_32:
        /*00cc*/ 	.word	index@(.nv.constant0.triton_per_fused__weight_norm_interface_1)
        /*00d0*/ 	.short	0x0210
        /*00d2*/ 	.short	0x0028


	//----- nvinfo : EIATTR_SW_WAR
	.align		4
.L_33:
        /*00d4*/ 	.byte	0x04, 0x36
        /*00d6*/ 	.short	(.L_35 - .L_34)
.L_34:
        /*00d8*/ 	.word	0x00000008
.L_35:


//--------------------- .nv.callgraph             --------------------------
	.section	.nv.callgraph,"",@"SHT_CUDA_CALLGRAPH"
	.align	4
	.sectionentsize	8
	.align		4
        /*0000*/ 	.word	0x00000000
	.align		4
        /*0004*/ 	.word	0xffffffff
	.align		4
        /*0008*/ 	.word	0x00000000
	.align		4
        /*000c*/ 	.word	0xfffffffe
	.align		4
        /*0010*/ 	.word	0x00000000
	.align		4
        /*0014*/ 	.word	0xfffffffd
	.align		4
        /*0018*/ 	.word	0x00000000
	.align		4
        /*001c*/ 	.word	0xfffffffc


//--------------------- .nv.constant4             --------------------------
	.section	.nv.constant4,"a",@progbits
	.align	8
	.align		8
.nv.constant4:
        /*0000*/ 	.dword	_$_str
	.align		8
        /*0008*/ 	.dword	_$_str_$_2


//--------------------- .text.triton_per_fused__weight_norm_interface_1 --------------------------
	.section	.text.triton_per_fused__weight_norm_interface_1,"ax",@progbits
	.sectionflags	@"SHF_BARRIERS=1"
	.align	128
        .global         triton_per_fused__weight_norm_interface_1
        .type           triton_per_fused__weight_norm_interface_1,@function
        .size           triton_per_fused__weight_norm_interface_1,(.L_x_1 - triton_per_fused__weight_norm_interface_1)
        .other          triton_per_fused__weight_norm_interface_1,@"STO_CUDA_ENTRY STV_DEFAULT"
triton_per_fused__weight_norm_interface_1:
.text.triton_per_fused__weight_norm_interface_1:
[----:B------:R-:W0:Y:S02]  /*0000*/  LDC R1, c[0x0][0x28] ;  /* 0x00000a00ff017b82 */ /* 0x000e240000000800 */
[----:B------:R-:W1:Y:S01]  /*0010*/  S2R R13, SR_TID.X ;  /* 0x00000000000d7919 */ /* 0x000e620000002100 */
[----:B------:R-:W2:Y:S01]  /*0020*/  LDC.64 R8, c[0x0][0x218] ;  /* 0x00008600ff087b82 */ /* 0x000ea20000000a00 */
[----:B------:R-:W-:Y:S01]  /*0030*/  CS2R R6, SRZ ;  /* 0x0000000000067805 */ /* 0x000fe2000001ff00 */
[----:B------:R-:W-:Y:S01]  /*0040*/  ULDC.64 UR6, c[0x0][0x208] ;  /* 0x0000820000067ab9 */ /* 0x000fe20000000a00 */
[----:B------:R-:W3:Y:S05]  /*0050*/  S2R R0, SR_CTAID.X ;  /* 0x0000000000007919 */ /* 0x000eea0000002500 */
[----:B------:R-:W4:Y:S01]  /*0060*/  LDC.64 R10, c[0x0][0x220] ;  /* 0x00008800ff0a7b82 */ /* 0x000f220000000a00 */
[----:B-1----:R-:W-:-:S02]  /*0070*/  SHF.L.U32 R2, R13, 0x1, RZ ;  /* 0x000000010d027819 */ /* 0x002fc400000006ff */
[----:B---3--:R-:W-:Y:S02]  /*0080*/  ISETP.GE.AND P0, PT, R0, 0x10, PT ;  /* 0x000000100000780c */ /* 0x008fe40003f06270 */
[----:B------:R-:W-:-:S04]  /*0090*/  LOP3.LUT R3, R2, 0x7e, RZ, 0xc0, !PT ;  /* 0x0000007e02037812 */ /* 0x000fc800078ec0ff */
[----:B------:R-:W-:Y:S01]  /*00a0*/  ISETP.LT.U32.AND P1, PT, R3, 0x70, !P0 ;  /* 0x000000700300780c */ /* 0x000fe20004721070 */
[----:B------:R-:W-:-:S04]  /*00b0*/  IMAD R2, R0, 0x70, R3 ;  /* 0x0000007000027824 */ /* 0x000fc800078e0203 */
[----:B--2---:R-:W-:-:S08]  /*00c0*/  IMAD.WIDE R8, R2, 0x4, R8 ;  /* 0x0000000402087825 */ /* 0x004fd000078e0208 */
[----:B------:R-:W2:Y:S01]  /*00d0*/  @P1 LDG.E.64 R6, desc[UR6][R8.64] ;  /* 0x0000000608061981 */ /* 0x000ea2000c1e1b00 */
[----:B----4-:R-:W-:Y:S01]  /*00e0*/  IMAD.WIDE R10, R0, 0x4, R10 ;  /* 0x00000004000a7825 */ /* 0x010fe200078e020a */
[----:B------:R-:W1:Y:S01]  /*00f0*/  S2UR UR5, SR_CgaCtaId ;  /* 0x00000000000579c3 */ /* 0x000e620000008800 */
[----:B------:R-:W-:Y:S01]  /*0100*/  UMOV UR4, 0x400 ;  /* 0x0000040000047882 */ /* 0x000fe20000000000 */
[----:B------:R-:W-:Y:S01]  /*0110*/  ISETP.GE.AND P2, PT, R13, 0x2, PT ;  /* 0x000000020d00780c */ /* 0x000fe20003f46270 */
[----:B-1----:R-:W-:Y:S01]  /*0120*/  UPRMT UR4, UR5, 0x654, UR4 ;  /* 0x0000065405047896 */ /* 0x002fe20008000004 */
[----:B--2---:R-:W-:Y:S02]  /*0130*/  SEL R3, R7, RZ, P1 ;  /* 0x000000ff07037207 */ /* 0x004fe40000800000 */
[----:B------:R-:W-:Y:S01]  /*0140*/  SEL R4, R6, RZ, P1 ;  /* 0x000000ff06047207 */ /* 0x000fe20000800000 */
[----:B------:R-:W-:Y:S02]  /*0150*/  HFMA2.MMA R6, -RZ, RZ, 0, 0 ;  /* 0x00000000ff067435 */ /* 0x000fe400000001ff */
[----:B------:R-:W-:-:S04]  /*0160*/  FMUL R7, R3, R3 ;  /* 0x0000000303077220 */ /* 0x000fc80000400000 */
[----:B------:R-:W-:-:S04]  /*0170*/  FFMA R7, R4, R4, R7 ;  /* 0x0000000404077223 */ /* 0x000fc80000000007 */
[----:B------:R1:W2:Y:S01]  /*0180*/  @!P0 LDG.E.EL R6, desc[UR6][R10.64] ;  /* 0x000000060a068981 */ /* 0x0002a2000c2e1900 */
[----:B------:R-:W-:-:S05]  /*0190*/  FSEL R7, R7, RZ, P1 ;  /* 0x000000ff07077208 */ /* 0x000fca0000800000 */
[----:B------:R-:W3:Y:S02]  /*01a0*/  SHFL.BFLY PT, R12, R7, 0x10, 0x1f ;  /* 0x0e001f00070c7f89 */ /* 0x000ee400000e0000 */
[----:B---3--:R-:W-:-:S05]  /*01b0*/  FADD R12, R7, R12 ;  /* 0x0000000c070c7221 */ /* 0x008fca0000000000 */
[----:B------:R-:W3:Y:S02]  /*01c0*/  SHFL.BFLY PT, R9, R12, 0x8, 0x1f ;  /* 0x0d001f000c097f89 */ /* 0x000ee400000e0000 */
[----:B---3--:R-:W-:-:S05]  /*01d0*/  FADD R9, R12, R9 ;  /* 0x000000090c097221 */ /* 0x008fca0000000000 */
[----:B------:R-:W3:Y:S02]  /*01e0*/  SHFL.BFLY PT, R8, R9, 0x4, 0x1f ;  /* 0x0c801f0009087f89 */ /* 0x000ee400000e0000 */
[----:B---3--:R-:W-:-:S05]  /*01f0*/  FADD R8, R9, R8 ;  /* 0x0000000809087221 */ /* 0x008fca0000000000 */
[----:B------:R-:W3:Y:S01]  /*0200*/  SHFL.BFLY PT, R15, R8, 0x2, 0x1f ;  /* 0x0c401f00080f7f89 */ /* 0x000ee200000e0000 */
[----:B------:R-:W-:Y:S01]  /*0210*/  LOP3.LUT P0, RZ, R13, 0x1f, RZ, 0xc0, !PT ;  /* 0x0000001f0dff7812 */ /* 0x000fe2000780c0ff */
[----:B---3--:R-:W-:-:S05]  /*0220*/  FADD R15, R8, R15 ;  /* 0x0000000f080f7221 */ /* 0x008fca0000000000 */
[----:B------:R-:W1:Y:S01]  /*0230*/  SHFL.BFLY PT, R14, R15, 0x1, 0x1f ;  /* 0x0c201f000f0e7f89 */ /* 0x000e6200000e0000 */
[----:B------:R-:W-:-:S04]  /*0240*/  SHF.R.U32.HI R7, RZ, 0x3, R13 ;  /* 0x00000003ff077819 */ /* 0x000fc8000001160d */
[----:B------:R-:W-:Y:S01]  /*0250*/  LOP3.LUT R7, R7, 0x4, RZ, 0xc0, !PT ;  /* 0x0000000407077812 */ /* 0x000fe200078ec0ff */
[----:B-1----:R-:W-:-:S05]  /*0260*/  FADD R10, R15, R14 ;  /* 0x0000000e0f0a7221 */ /* 0x002fca0000000000 */
[----:B------:R-:W-:Y:S01]  /*0270*/  @!P0 STS [R7+UR4], R10 ;  /* 0x0000000a07008988 */ /* 0x000fe20008000804 */
[C---:B------:R-:W-:Y:S01]  /*0280*/  LEA R12, R13.reuse, UR4, 0x2 ;  /* 0x000000040d0c7c11 */ /* 0x040fe2000f8e10ff */
[----:B------:R-:W-:Y:S06]  /*0290*/  BAR.SYNC.DEFER_BLOCKING 0x0 ;  /* 0x0000000000007b1d */ /* 0x000fec0000010000 */
[----:B------:R-:W1:Y:S01]  /*02a0*/  @!P2 LDS R5, [R12] ;  /* 0x000000000c05a984 */ /* 0x000e620000000800 */
[----:B------:R-:W-:-:S04]  /*02b0*/  LOP3.LUT R9, R13, 0x1, RZ, 0xc0, !PT ;  /* 0x000000010d097812 */ /* 0x000fc800078ec0ff */
[----:B------:R-:W-:-:S04]  /*02c0*/  ISETP.NE.U32.AND P0, PT, R9, 0x1, PT ;  /* 0x000000010900780c */ /* 0x000fc80003f05070 */
[----:B------:R-:W-:Y:S01]  /*02d0*/  ISETP.LT.AND P0, PT, R13, 0x2, P0 ;  /* 0x000000020d00780c */ /* 0x000fe20000701270 */
[----:B-1----:R-:W1:Y:S02]  /*02e0*/  SHFL.BFLY PT, R8, R5, 0x1, 0x1f ;  /* 0x0c201f0005087f89 */ /* 0x002e6400000e0000 */
[----:B-1----:R-:W-:Y:S02]  /*02f0*/  FADD R15, R5, R8 ;  /* 0x00000008050f7221 */ /* 0x002fe40000000000 */
[----:B------:R-:W1:Y:S08]  /*0300*/  LDC.64 R8, c[0x0][0x210] ;  /* 0x00008400ff087b82 */ /* 0x000e700000000a00 */
[----:B------:R-:W-:Y:S01]  /*0310*/  @P0 STS [R12], R15 ;  /* 0x0000000f0c000388 */ /* 0x000fe20000000800 */
[----:B------:R-:W-:Y:S06]  /*0320*/  BAR.SYNC.DEFER_BLOCKING 0x0 ;  /* 0x0000000000007b1d */ /* 0x000fec0000010000 */
[----:B------:R-:W3:Y:S02]  /*0330*/  LDS R14, [UR4] ;  /* 0x00000004ff0e7984 */ /* 0x000ee40008000800 */
[----:B------:R-:W-:Y:S01]  /*0340*/  BAR.SYNC.DEFER_BLOCKING 0x0 ;  /* 0x0000000000007b1d */ /* 0x000fe20000010000 */
[----:B------:R-:W-:-:S05]  /*0350*/  LOP3.LUT P0, RZ, R13, 0x3f, RZ, 0xc0, !PT ;  /* 0x0000003f0dff7812 */ /* 0x000fca000780c0ff */
[----:B---3--:R-:W3:Y:S02]  /*0360*/  MUFU.SQRT R17, R14 ;  /* 0x0000000e00117308 */ /* 0x008ee40000002000 */
[C---:B---3--:R-:W-:Y:S01]  /*0370*/  FSETP.GEU.AND P3, PT, R17.reuse, 1.175494350822287508e-38, PT ;  /* 0x008000001100780b */ /* 0x048fe20003f6e000 */
[C---:B------:R-:W-:Y:S01]  /*0380*/  FMUL R10, R17.reuse, 0.25 ;  /* 0x3e800000110a7820 */ /* 0x040fe20000400000 */
[----:B------:R-:W-:-:S04]  /*0390*/  FSETP.GT.AND P2, PT, R17, 8.50705917302346158658e+37, PT ;  /* 0x7e8000001100780b */ /* 0x000fc80003f44000 */
[----:B------:R-:W-:Y:S02]  /*03a0*/  FSEL R5, R10, R17, P2 ;  /* 0x000000110a057208 */ /* 0x000fe40001000000 */
[----:B------:R-:W3:Y:S05]  /*03b0*/  LDC.64 R10, c[0x0][0x228] ;  /* 0x00008a00ff0a7b82 */ /* 0x000eea0000000a00 */
[----:B------:R-:W-:Y:S01]  /*03c0*/  @!P3 FMUL R5, R5, 16777216 ;  /* 0x4b8000000505b820 */ /* 0x000fe20000400000 */
[----:B------:R-:W-:-:S05]  /*03d0*/  ISETP.LT.AND P0, PT, R0, 0x10, !P0 ;  /* 0x000000100000780c */ /* 0x000fca0004701270 */
[----:B------:R-:W4:Y:S01]  /*03e0*/  MUFU.RCP R5, R5 ;  /* 0x0000000500057308 */ /* 0x000f220000001000 */
[----:B--2---:R-:W-:Y:S01]  /*03f0*/  @P2 FMUL R6, R6, 0.25 ;  /* 0x3e80000006062820 */ /* 0x004fe20000400000 */
[----:B-1----:R-:W-:-:S04]  /*0400*/  IMAD.WIDE R8, R0, 0x4, R8 ;  /* 0x0000000400087825 */ /* 0x002fc800078e0208 */
[----:B------:R-:W-:Y:S02]  /*0410*/  @!P3 FMUL R6, R6, 16777216 ;  /* 0x4b8000000606b820 */ /* 0x000fe40000400000 */
[----:B------:R1:W-:Y:S02]  /*0420*/  @P0 STG.E desc[UR6][R8.64], R17 ;  /* 0x0000001108000986 */ /* 0x0003e4000c101906 */
[----:B----4-:R-:W-:Y:S01]  /*0430*/  FMUL R0, R5, R6 ;  /* 0x0000000605007220 */ /* 0x010fe20000400000 */
[----:B---3--:R-:W-:-:S04]  /*0440*/  IMAD.WIDE R6, R2, 0x4, R10 ;  /* 0x0000000402067825 */ /* 0x008fc800078e020a */
[-C--:B------:R-:W-:Y:S01]  /*0450*/  FMUL R2, R4, R0.reuse ;  /* 0x0000000004027220 */ /* 0x080fe20000400000 */
[----:B------:R-:W-:Y:S01]  /*0460*/  FMUL R3, R3, R0 ;  /* 0x0000000003037220 */ /* 0x000fe20000400000 */
[----:B-1----:R-:W-:Y:S06]  /*0470*/  @!P1 EXIT ;  /* 0x000000000000994d */ /* 0x002fec0003800000 */
[----:B------:R-:W-:Y:S01]  /*0480*/  STG.E.64 desc[UR6][R6.64], R2 ;  /* 0x0000000206007986 */ /* 0x000fe2000c101b06 */
[----:B------:R-:W-:Y:S05]  /*0490*/  EXIT ;  /* 0x000000000000794d */ /* 0x000fea0003800000 */
.L_x_0:
[----:B------:R-:W-:-:S00]  /*04a0*/  BRA `(.L_x_0) ;  /* 0xfffffffc00fc7947 */ /* 0x000fc0000383ffff */
[----:B------:R-:W-:-:S00]  /*04b0*/  NOP ;  /* 0x0000000000007918 */ /* 0x000fc00000000000 */
        /* <DEDUP_REMOVED lines=12> */
.L_x_1:


//--------------------- .nv.global.init           --------------------------
	.section	.nv.global.init,"aw",@progbits
.nv.global.init:
	.type		_$_str,@object
	.size		_$_str,(_$_str_$_2 - _$_str)
_$_str:
        /*0000*/ 	.byte	0x5f, 0x5f, 0x43, 0x55, 0x44, 0x41, 0x5f, 0x46, 0x54, 0x5a, 0x00
	.type		_$_str_$_2,@object
	.size		_$_str_$_2,(.L_1 - _$_str_$_2)
_$_str_$_2:
        /*000b*/ 	.byte	0x5f, 0x5f, 0x43, 0x55, 0x44, 0x41, 0x5f, 0x50, 0x52, 0x45, 0x43, 0x5f, 0x53, 0x51, 0x52, 0x54
        /*001b*/ 	.byte	0x00
.L_1:


//--------------------- .nv.shared.triton_per_fused__weight_norm_interface_1 --------------------------
	.section	.nv.shared.triton_per_fused__weight_norm_interface_1,"aw",@nobits
	.sectionflags	@""
	.align	16
	.zero		1024


//--------------------- .nv.constant0.triton_per_fused__weight_norm_interface_1 --------------------------
	.section	.nv.constant0.triton_per_fused__weight_norm_interface_1,"a",@progbits
	.sectionflags	@""
	.align	4
.nv.constant0.triton_per_fused__weight_norm_interface_1:
	.zero		568
